	.headerflags	@"EF_CUDA_TEXMODE_UNIFIED EF_CUDA_64BIT_ADDRESS EF_CUDA_SM86 EF_CUDA_VIRTUAL_SM(EF_CUDA_SM86)"
	.elftype	@"ET_EXEC"


//--------------------- .nv.info                  --------------------------
	.section	.nv.info,"",@"SHT_CUDA_INFO"
	.align	4


	//----- nvinfo : EIATTR_REGCOUNT
	.align		4
        /*0000*/ 	.byte	0x04, 0x2f
        /*0002*/ 	.short	(.L_1 - .L_0)
	.align		4
.L_0:
        /*0004*/ 	.word	index@(triton__0d1d2d34)
        /*0008*/ 	.word	0x0000001a


	//----- nvinfo : EIATTR_MAX_STACK_SIZE
	.align		4
.L_1:
        /*000c*/ 	.byte	0x04, 0x23
        /*000e*/ 	.short	(.L_3 - .L_2)
	.align		4
.L_2:
        /*0010*/ 	.word	index@(triton__0d1d2d34)
        /*0014*/ 	.word	0x00000000


	//----- nvinfo : EIATTR_MIN_STACK_SIZE
	.align		4
.L_3:
        /*0018*/ 	.byte	0x04, 0x12
        /*001a*/ 	.short	(.L_5 - .L_4)
	.align		4
.L_4:
        /*001c*/ 	.word	index@(triton__0d1d2d34)
        /*0020*/ 	.word	0x00000000


	//----- nvinfo : EIATTR_FRAME_SIZE
	.align		4
.L_5:
        /*0024*/ 	.byte	0x04, 0x11
        /*0026*/ 	.short	(.L_7 - .L_6)
	.align		4
.L_6:
        /*0028*/ 	.word	index@(triton__0d1d2d34)
        /*002c*/ 	.word	0x00000000
.L_7:


//--------------------- .nv.info.triton__0d1d2d34 --------------------------
	.section	.nv.info.triton__0d1d2d34,"",@"SHT_CUDA_INFO"
	.align	4


	//----- nvinfo : EIATTR_CUDA_API_VERSION
	.align		4
        /*0000*/ 	.byte	0x04, 0x37
        /*0002*/ 	.short	(.L_9 - .L_8)
.L_8:
        /*0004*/ 	.word	0x0000007b


	//----- nvinfo : EIATTR_SW2861232_WAR
	.align		4
.L_9:
        /*0008*/ 	.byte	0x01, 0x35
	.zero		2


	//----- nvinfo : EIATTR_PARAM_CBANK
	.align		4
        /*000c*/ 	.byte	0x04, 0x0a
        /*000e*/ 	.short	(.L_11 - .L_10)
	.align		4
.L_10:
        /*0010*/ 	.word	index@(.nv.constant0.triton__0d1d2d34)
        /*0014*/ 	.short	0x0160
        /*0016*/ 	.short	0x0020


	//----- nvinfo : EIATTR_CBANK_PARAM_SIZE
	.align		4
.L_11:
        /*0018*/ 	.byte	0x03, 0x19
        /*001a*/ 	.short	0x0020


	//----- nvinfo : EIATTR_KPARAM_INFO
	.align		4
        /*001c*/ 	.byte	0x04, 0x17
        /*001e*/ 	.short	(.L_13 - .L_12)
.L_12:
        /*0020*/ 	.word	0x00000000
        /*0024*/ 	.short	0x0004
        /*0026*/ 	.short	0x001c
        /*0028*/ 	.byte	0x00, 0xf0, 0x11, 0x00


	//----- nvinfo : EIATTR_KPARAM_INFO
	.align		4
.L_13:
        /*002c*/ 	.byte	0x04, 0x17
        /*002e*/ 	.short	(.L_15 - .L_14)
.L_14:
        /*0030*/ 	.word	0x00000000
        /*0034*/ 	.short	0x0003
        /*0036*/ 	.short	0x0018
        /*0038*/ 	.byte	0x00, 0xf0, 0x11, 0x00


	//----- nvinfo : EIATTR_KPARAM_INFO
	.align		4
.L_15:
        /*003c*/ 	.byte	0x04, 0x17
        /*003e*/ 	.short	(.L_17 - .L_16)
.L_16:
        /*0040*/ 	.word	0x00000000
        /*0044*/ 	.short	0x0002
        /*0046*/ 	.short	0x0010
        /*0048*/ 	.byte	0x00, 0xf0, 0x21, 0x00


	//----- nvinfo : EIATTR_KPARAM_INFO
	.align		4
.L_17:
        /*004c*/ 	.byte	0x04, 0x17
        /*004e*/ 	.short	(.L_19 - .L_18)
.L_18:
        /*0050*/ 	.word	0x00000000
        /*0054*/ 	.short	0x0001
        /*0056*/ 	.short	0x0008
        /*0058*/ 	.byte	0x00, 0xf0, 0x21, 0x00


	//----- nvinfo : EIATTR_KPARAM_INFO
	.align		4
.L_19:
        /*005c*/ 	.byte	0x04, 0x17
        /*005e*/ 	.short	(.L_21 - .L_20)
.L_20:
        /*0060*/ 	.word	0x00000000
        /*0064*/ 	.short	0x0000
        /*0066*/ 	.short	0x0000
        /*0068*/ 	.byte	0x00, 0xf0, 0x21, 0x00


	//----- nvinfo : EIATTR_MAXREG_COUNT
	.align		4
.L_21:
        /*006c*/ 	.byte	0x03, 0x1b
        /*006e*/ 	.short	0x00ff


	//----- nvinfo : EIATTR_COOP_GROUP_MASK_REGIDS
	.align		4
        /*0070*/ 	.byte	0x04, 0x29
        /*0072*/ 	.short	(.L_23 - .L_22)


	//   ....[0]....
.L_22:
        /*0074*/ 	.word	0xffffffff


	//   ....[1]....
        /*0078*/ 	.word	0xffffffff


	//   ....[2]....
        /*007c*/ 	.word	0xffffffff


	//   ....[3]....
        /*0080*/ 	.word	0xffffffff


	//   ....[4]....
        /*0084*/ 	.word	0xffffffff


	//   ....[5]....
        /*0088*/ 	.word	0xffffffff


	//   ....[6]....
        /*008c*/ 	.word	0xffffffff


	//   ....[7]....
        /*0090*/ 	.word	0xffffffff


	//----- nvinfo : EIATTR_COOP_GROUP_INSTR_OFFSETS
	.align		4
.L_23:
        /*0094*/ 	.byte	0x04, 0x28
        /*0096*/ 	.short	(.L_25 - .L_24)


	//   ....[0]....
.L_24:
        /*0098*/ 	.word	0x000002e0


	//   ....[1]....
        /*009c*/ 	.word	0x00000310


	//   ....[2]....
        /*00a0*/ 	.word	0x00000390


	//   ....[3]....
        /*00a4*/ 	.word	0x000003b0


	//   ....[4]....
        /*00a8*/ 	.word	0x00000550


	//   ....[5]....
        /*00ac*/ 	.word	0x00000570


	//   ....[6]....
        /*00b0*/ 	.word	0x000005d0


	//   ....[7]....
        /*00b4*/ 	.word	0x000005f0


	//----- nvinfo : EIATTR_EXIT_INSTR_OFFSETS
	.align		4
.L_25:
        /*00b8*/ 	.byte	0x04, 0x1c
        /*00ba*/ 	.short	(.L_27 - .L_26)


	//   ....[0]....
.L_26:
        /*00bc*/ 	.word	0x00000640


	//   ....[1]....
        /*00c0*/ 	.word	0x00000680


	//----- nvinfo : EIATTR_MAX_THREADS
	.align		4
.L_27:
        /*00c4*/ 	.byte	0x04, 0x05
        /*00c6*/ 	.short	(.L_29 - .L_28)
.L_28:
        /*00c8*/ 	.word	0x00000080
        /*00cc*/ 	.word	0x00000001
        /*00d0*/ 	.word	0x00000001
.L_29:


//--------------------- .nv.rel.action            --------------------------
	.section	.nv.rel.action,"",@"SHT_CUDA_RELOCINFO"
	.align	8
	.sectionentsize	8
        /*0000*/ 	.byte	0x73, 0x00, 0x00, 0x00, 0x00, 0x00, 0x00, 0x00, 0x00, 0x00, 0x00, 0x11, 0x25, 0x00, 0x05, 0x36


//--------------------- .nv.constant0.triton__0d1d2d34 --------------------------
	.section	.nv.constant0.triton__0d1d2d34,"a",@progbits
	.align	4
.nv.constant0.triton__0d1d2d34:
	.zero		384


//--------------------- .text.triton__0d1d2d34    --------------------------
	.section	.text.triton__0d1d2d34,"ax",@progbits
	.sectionflags	@"SHF_BARRIERS=1"
	.sectioninfo	@"SHI_REGISTERS=26"
	.align	128
        .global         triton__0d1d2d34
        .type           triton__0d1d2d34,@function
        .size           triton__0d1d2d34,(.L_x_1 - triton__0d1d2d34)
        .other          triton__0d1d2d34,@"STO_CUDA_ENTRY STV_DEFAULT"
triton__0d1d2d34:
.text.triton__0d1d2d34:
[----:B------:R-:W-:-:S02]  /*0000*/  IMAD.MOV.U32 R1, RZ, RZ, c[0x0][0x28] ;  /* 0x00000a00ff017624 */ /* 0x000fc400078e00ff */
[----:B------:R-:W0:Y:S01]  /*0010*/  S2R R13, SR_TID.X ;  /* 0x00000000000d7919 */ /* 0x000e220000002100 */
[----:B------:R-:W-:Y:S01]  /*0020*/  IMAD.MOV.U32 R7, RZ, RZ, 0x8 ;  /* 0x00000008ff077424 */ /* 0x000fe200078e00ff */
[----:B------:R-:W-:Y:S01]  /*0030*/  CS2R R10, SRZ ;  /* 0x00000000000a7805 */ /* 0x000fe2000001ff00 */
[----:B------:R-:W-:Y:S01]  /*0040*/  ULDC.64 UR4, c[0x0][0x118] ;  /* 0x0000460000047ab9 */ /* 0x000fe20000000a00 */
[----:B------:R-:W1:Y:S01]  /*0050*/  S2R R3, SR_CTAID.X ;  /* 0x0000000000037919 */ /* 0x000e620000002500 */
[----:B0-----:R-:W-:-:S05]  /*0060*/  LOP3.LUT R0, R13, 0x7, RZ, 0xc0, !PT ;  /* 0x000000070d007812 */ /* 0x001fca00078ec0ff */
[----:B-1----:R-:W-:-:S04]  /*0070*/  IMAD R12, R3, 0x8, R0 ;  /* 0x00000008030c7824 */ /* 0x002fc800078e0200 */
[C---:B------:R-:W-:Y:S01]  /*0080*/  IMAD.WIDE R6, R12.reuse, R7, c[0x0][0x160] ;  /* 0x000058000c067625 */ /* 0x040fe200078e0207 */
[----:B------:R-:W-:-:S13]  /*0090*/  ISETP.GE.AND P1, PT, R12, c[0x0][0x178], PT ;  /* 0x00005e000c007a0c */ /* 0x000fda0003f26270 */
[----:B------:R0:W2:Y:S01]  /*00a0*/  @!P1 LDG.E.EL.64 R10, [R6.64] ;  /* 0x00000004060a9981 */ /* 0x0000a2000c2e1b00 */
[--C-:B------:R-:W-:Y:S02]  /*00b0*/  SHF.R.U32.HI R16, RZ, 0x3, R13.reuse ;  /* 0x00000003ff107819 */ /* 0x100fe4000001160d */
[----:B------:R-:W-:Y:S02]  /*00c0*/  SHF.R.U32.HI R17, RZ, 0x3, R13 ;  /* 0x00000003ff117819 */ /* 0x000fe4000001160d */
[----:B------:R-:W-:Y:S02]  /*00d0*/  SGXT.U32 R16, R16, 0x2 ;  /* 0x000000021010781a */ /* 0x000fe40000000000 */
[----:B------:R-:W-:-:S04]  /*00e0*/  LOP3.LUT R17, R17, 0xc, RZ, 0xc0, !PT ;  /* 0x0000000c11117812 */ /* 0x000fc800078ec0ff */
[----:B------:R-:W-:-:S04]  /*00f0*/  LOP3.LUT R16, R17, R16, RZ, 0xfc, !PT ;  /* 0x0000001011107212 */ /* 0x000fc800078efcff */
[C---:B------:R-:W-:Y:S01]  /*0100*/  LOP3.LUT R4, R16.reuse, 0x10, RZ, 0xfc, !PT ;  /* 0x0000001010047812 */ /* 0x040fe200078efcff */
[----:B------:R-:W1:Y:S01]  /*0110*/  I2F.F64 R2, R16 ;  /* 0x0000001000027312 */ /* 0x000e620000201c00 */
[C---:B------:R-:W-:Y:S02]  /*0120*/  LOP3.LUT R18, R16.reuse, 0x20, RZ, 0xfc, !PT ;  /* 0x0000002010127812 */ /* 0x040fe400078efcff */
[----:B------:R-:W-:-:S04]  /*0130*/  LOP3.LUT R19, R16, 0x30, RZ, 0xfc, !PT ;  /* 0x0000003010137812 */ /* 0x000fc800078efcff */
[----:B------:R-:W-:Y:S01]  /*0140*/  ISETP.LT.U32.AND P5, PT, R19, 0x32, !P1 ;  /* 0x000000321300780c */ /* 0x000fe20004fa1070 */
[----:B------:R-:W3:Y:S08]  /*0150*/  I2F.F64 R4, R4 ;  /* 0x0000000400047312 */ /* 0x000ef00000201c00 */
[----:B0-----:R0:W4:Y:S08]  /*0160*/  I2F.F64 R6, R18 ;  /* 0x0000001200067312 */ /* 0x0011300000201c00 */
[----:B------:R-:W5:Y:S01]  /*0170*/  I2F.F64 R8, R19 ;  /* 0x0000001300087312 */ /* 0x000f620000201c00 */
[----:B--2---:R-:W2:-:S04]  /*0180*/  DSETP.NAN.AND P0, PT, R10, R10, PT ;  /* 0x0000000a0a00722a */ /* 0x004e880003f08000 */
[----:B------:R-:W0:Y:S02]  /*0190*/  DSETP.GEU.AND P2, PT, R10, 50, PT ;  /* 0x404900000a00742a */ /* 0x000e240003f4e000 */
[C---:B--2---:R-:W-:Y:S02]  /*01a0*/  FSEL R21, R10.reuse, RZ, P0 ;  /* 0x000000ff0a157208 */ /* 0x044fe40000000000 */
[C---:B------:R-:W-:Y:S02]  /*01b0*/  FSEL R23, R11.reuse, 3.140625, P0 ;  /* 0x404900000b177808 */ /* 0x040fe40000000000 */
[----:B0-----:R-:W-:Y:S02]  /*01c0*/  FSEL R10, R10, R21, !P2 ;  /* 0x000000150a0a7208 */ /* 0x001fe40005000000 */
[----:B------:R-:W-:-:S06]  /*01d0*/  FSEL R11, R11, R23, !P2 ;  /* 0x000000170b0b7208 */ /* 0x000fcc0005000000 */
[----:B-1----:R-:W0:-:S04]  /*01e0*/  DSETP.GT.AND P0, PT, R10, R2, PT ;  /* 0x000000020a00722a */ /* 0x002e080003f04000 */
[C---:B---3--:R-:W1:Y:S02]  /*01f0*/  DSETP.GT.AND P2, PT, R10.reuse, R4, PT ;  /* 0x000000040a00722a */ /* 0x048e640003f44000 */
[----:B0-----:R-:W-:Y:S02]  /*0200*/  FSEL R18, RZ, 1, !P0 ;  /* 0x3f800000ff127808 */ /* 0x001fe40004000000 */
[C---:B----4-:R-:W0:Y:S02]  /*0210*/  DSETP.GT.AND P3, PT, R10.reuse, R6, PT ;  /* 0x000000060a00722a */ /* 0x050e240003f64000 */
[----:B-1----:R-:W-:Y:S02]  /*0220*/  FSEL R21, RZ, 1, !P2 ;  /* 0x3f800000ff157808 */ /* 0x002fe40005000000 */
[----:B-----5:R-:W1:Y:S02]  /*0230*/  DSETP.GT.AND P0, PT, R10, R8, PT ;  /* 0x000000080a00722a */ /* 0x020e640003f04000 */
[----:B0-----:R-:W-:Y:S01]  /*0240*/  FSEL R20, RZ, 1, !P3 ;  /* 0x3f800000ff147808 */ /* 0x001fe20005800000 */
[----:B------:R-:W-:Y:S01]  /*0250*/  FADD R21, R18, R21 ;  /* 0x0000001512157221 */ /* 0x000fe20000000000 */
[----:B------:R-:W-:-:S02]  /*0260*/  ISETP.GE.AND P3, PT, R13, 0x20, PT ;  /* 0x000000200d00780c */ /* 0x000fc40003f66270 */
[----:B-1----:R-:W-:Y:S01]  /*0270*/  FSEL R18, RZ, 1, !P0 ;  /* 0x3f800000ff127808 */ /* 0x002fe20004000000 */
[----:B------:R-:W-:Y:S01]  /*0280*/  FADD R20, R20, R21 ;  /* 0x0000001514147221 */ /* 0x000fe20000000000 */
[C---:B------:R-:W-:Y:S02]  /*0290*/  LOP3.LUT P0, RZ, R13.reuse, 0x3, RZ, 0xc0, !PT ;  /* 0x000000030dff7812 */ /* 0x040fe4000780c0ff */
[----:B------:R-:W-:Y:S02]  /*02a0*/  FSEL R18, R18, RZ, P5 ;  /* 0x000000ff12127208 */ /* 0x000fe40002800000 */
[----:B------:R-:W-:Y:S02]  /*02b0*/  FSEL R19, R20, RZ, !P1 ;  /* 0x000000ff14137208 */ /* 0x000fe40004800000 */
[----:B------:R-:W-:-:S03]  /*02c0*/  ISETP.LT.AND P0, PT, R13, 0x20, !P0 ;  /* 0x000000200d00780c */ /* 0x000fc60004701270 */
[----:B------:R-:W-:-:S05]  /*02d0*/  FADD R19, R18, R19 ;  /* 0x0000001312137221 */ /* 0x000fca0000000000 */
[----:B------:R-:W0:Y:S02]  /*02e0*/  SHFL.BFLY PT, R18, R19, 0x10, 0x1f ;  /* 0x0e001f0013127f89 */ /* 0x000e2400000e0000 */
[----:B0-----:R-:W-:Y:S01]  /*02f0*/  FADD R20, R19, R18 ;  /* 0x0000001213147221 */ /* 0x001fe20000000000 */
[----:B------:R-:W-:-:S04]  /*0300*/  LOP3.LUT R18, R13, 0x1f, RZ, 0xc0, !PT ;  /* 0x0000001f0d127812 */ /* 0x000fc800078ec0ff */
[----:B------:R-:W0:Y:S01]  /*0310*/  SHFL.BFLY PT, R21, R20, 0x8, 0x1f ;  /* 0x0d001f0014157f89 */ /* 0x000e2200000e0000 */
[----:B------:R-:W-:Y:S01]  /*0320*/  ISETP.GE.U32.AND P4, PT, R18, 0x8, PT ;  /* 0x000000081200780c */ /* 0x000fe20003f86070 */
[----:B------:R-:W-:-:S05]  /*0330*/  IMAD.SHL.U32 R18, R0, 0x10, RZ ;  /* 0x0000001000127824 */ /* 0x000fca00078e00ff */
[----:B------:R-:W-:Y:S01]  /*0340*/  LOP3.LUT R17, R18, R17, RZ, 0xfc, !PT ;  /* 0x0000001112117212 */ /* 0x000fe200078efcff */
[----:B0-----:R-:W-:-:S06]  /*0350*/  FADD R22, R20, R21 ;  /* 0x0000001514167221 */ /* 0x001fcc0000000000 */
[----:B------:R-:W-:Y:S04]  /*0360*/  @!P4 STS [R17], R22 ;  /* 0x000000161100c388 */ /* 0x000fe80000000800 */
[----:B------:R-:W-:Y:S06]  /*0370*/  BAR.SYNC 0x0 ;  /* 0x0000000000007b1d */ /* 0x000fec0000000000 */
[----:B------:R-:W0:Y:S04]  /*0380*/  @!P3 LDS R15, [R13.X4] ;  /* 0x000000000d0fb984 */ /* 0x000e280000004800 */
[----:B0-----:R-:W0:Y:S02]  /*0390*/  SHFL.BFLY PT, R18, R15, 0x2, 0x1f ;  /* 0x0c401f000f127f89 */ /* 0x001e2400000e0000 */
[----:B0-----:R-:W-:-:S05]  /*03a0*/  FADD R19, R15, R18 ;  /* 0x000000120f137221 */ /* 0x001fca0000000000 */
[----:B------:R-:W0:Y:S02]  /*03b0*/  SHFL.BFLY PT, R18, R19, 0x1, 0x1f ;  /* 0x0c201f0013127f89 */ /* 0x000e2400000e0000 */
[----:B0-----:R-:W-:-:S05]  /*03c0*/  FADD R20, R19, R18 ;  /* 0x0000001213147221 */ /* 0x001fca0000000000 */
[----:B------:R-:W-:Y:S04]  /*03d0*/  @P0 STS [R13.X4], R20 ;  /* 0x000000140d000388 */ /* 0x000fe80000004800 */
[----:B------:R-:W-:Y:S06]  /*03e0*/  BAR.SYNC 0x0 ;  /* 0x0000000000007b1d */ /* 0x000fec0000000000 */
[----:B------:R-:W0:Y:S04]  /*03f0*/  LDS R18, [R0.X16] ;  /* 0x0000000000127984 */ /* 0x000e28000000c800 */
[----:B------:R-:W-:Y:S06]  /*0400*/  BAR.SYNC 0x0 ;  /* 0x0000000000007b1d */ /* 0x000fec0000000000 */
[----:B0-----:R-:W-:-:S13]  /*0410*/  FSETP.NEU.AND P2, PT, R18, RZ, PT ;  /* 0x000000ff1200720b */ /* 0x001fda0003f4d000 */
[----:B------:R-:W0:-:S06]  /*0420*/  DSETP.GT.OR P6, PT, R10, R2, !P2 ;  /* 0x000000020a00722a */ /* 0x000e0c00057c4400 */
[----:B0-----:R-:W-:Y:S01]  /*0430*/  SEL R2, RZ, 0x1, !P6 ;  /* 0x00000001ff027807 */ /* 0x001fe20007000000 */
[----:B------:R-:W0:-:S03]  /*0440*/  DSETP.GT.OR P6, PT, R10, R4, !P2 ;  /* 0x000000040a00722a */ /* 0x000e0600057c4400 */
[----:B------:R-:W-:-:S03]  /*0450*/  I2FP.F32.U32 R2, R2 ;  /* 0x0000000200027245 */ /* 0x000fc60000201000 */
[----:B0-----:R-:W-:Y:S01]  /*0460*/  SEL R3, RZ, 0x1, !P6 ;  /* 0x00000001ff037807 */ /* 0x001fe20007000000 */
[C---:B------:R0:W1:Y:S02]  /*0470*/  DSETP.GT.OR P6, PT, R10.reuse, R6, !P2 ;  /* 0x000000060a00722a */ /* 0x04006400057c4400 */
[----:B0-----:R-:W-:Y:S01]  /*0480*/  IMAD.MOV.U32 R7, RZ, RZ, 0x4 ;  /* 0x00000004ff077424 */ /* 0x001fe200078e00ff */
[----:B------:R-:W-:Y:S01]  /*0490*/  I2FP.F32.U32 R3, R3 ;  /* 0x0000000300037245 */ /* 0x000fe20000201000 */
[----:B------:R-:W0:Y:S02]  /*04a0*/  DSETP.GT.OR P2, PT, R10, R8, !P2 ;  /* 0x000000080a00722a */ /* 0x000e240005744400 */
[----:B-1----:R-:W-:Y:S02]  /*04b0*/  SEL R4, RZ, 0x1, !P6 ;  /* 0x00000001ff047807 */ /* 0x002fe40007000000 */
[----:B------:R-:W-:Y:S02]  /*04c0*/  FADD R3, R2, R3 ;  /* 0x0000000302037221 */ /* 0x000fe40000000000 */
[----:B------:R-:W-:-:S02]  /*04d0*/  I2FP.F32.U32 R4, R4 ;  /* 0x0000000400047245 */ /* 0x000fc40000201000 */
[----:B0-----:R-:W-:-:S03]  /*04e0*/  SEL R5, RZ, 0x1, !P2 ;  /* 0x00000001ff057807 */ /* 0x001fc60005000000 */
[----:B------:R-:W-:Y:S01]  /*04f0*/  FADD R3, R4, R3 ;  /* 0x0000000304037221 */ /* 0x000fe20000000000 */
[----:B------:R-:W-:-:S04]  /*0500*/  I2FP.F32.U32 R5, R5 ;  /* 0x0000000500057245 */ /* 0x000fc80000201000 */
[----:B------:R-:W-:Y:S02]  /*0510*/  FSEL R5, R5, RZ, P5 ;  /* 0x000000ff05057208 */ /* 0x000fe40002800000 */
[----:B------:R-:W-:Y:S02]  /*0520*/  FSEL R2, R3, RZ, !P1 ;  /* 0x000000ff03027208 */ /* 0x000fe40004800000 */
[----:B------:R-:W-:-:S03]  /*0530*/  ISETP.EQ.AND P1, PT, R16, RZ, !P1 ;  /* 0x000000ff1000720c */ /* 0x000fc60004f22270 */
[----:B------:R-:W-:-:S05]  /*0540*/  FADD R2, R5, R2 ;  /* 0x0000000205027221 */ /* 0x000fca0000000000 */
[----:B------:R-:W0:Y:S02]  /*0550*/  SHFL.BFLY PT, R3, R2, 0x10, 0x1f ;  /* 0x0e001f0002037f89 */ /* 0x000e2400000e0000 */
[----:B0-----:R-:W-:-:S05]  /*0560*/  FADD R3, R2, R3 ;  /* 0x0000000302037221 */ /* 0x001fca0000000000 */
[----:B------:R-:W0:Y:S02]  /*0570*/  SHFL.BFLY PT, R4, R3, 0x8, 0x1f ;  /* 0x0d001f0003047f89 */ /* 0x000e2400000e0000 */
[----:B0-----:R-:W-:Y:S01]  /*0580*/  FADD R6, R3, R4 ;  /* 0x0000000403067221 */ /* 0x001fe20000000000 */
[----:B------:R-:W-:-:S04]  /*0590*/  IMAD.WIDE R2, R12, R7, c[0x0][0x168] ;  /* 0x00005a000c027625 */ /* 0x000fc800078e0207 */
        /* <DEDUP_REMOVED lines=9> */
[----:B------:R0:W-:Y:S01]  /*0630*/  @P1 STG.E [R2.64], R18 ;  /* 0x0000001202001986 */ /* 0x0001e2000c101904 */
[----:B------:R-:W-:Y:S05]  /*0640*/  @!P1 EXIT ;  /* 0x000000000000994d */ /* 0x000fea0003800000 */
[----:B0-----:R-:W0:Y:S01]  /*0650*/  LDS R3, [R0.X16] ;  /* 0x0000000000037984 */ /* 0x001e22000000c800 */
[----:B------:R-:W-:-:S05]  /*0660*/  IMAD.WIDE R12, R12, R7, c[0x0][0x170] ;  /* 0x00005c000c0c7625 */ /* 0x000fca00078e0207 */
[----:B0-----:R-:W-:Y:S01]  /*0670*/  STG.E [R12.64], R3 ;  /* 0x000000030c007986 */ /* 0x001fe2000c101904 */
[----:B------:R-:W-:Y:S05]  /*0680*/  EXIT ;  /* 0x000000000000794d */ /* 0x000fea0003800000 */
.L_x_0:
[----:B------:R-:W-:-:S00]  /*0690*/  BRA `(.L_x_0) ;  /* 0xfffffff000007947 */ /* 0x000fc0000383ffff */
[----:B------:R-:W-:-:S00]  /*06a0*/  NOP ;  /* 0x0000000000007918 */ /* 0x000fc00000000000 */
        /* <DEDUP_REMOVED lines=13> */
.L_x_1:


//--------------------- .nv.shared.triton__0d1d2d34 --------------------------
	.section	.nv.shared.triton__0d1d2d34,"aw",@nobits
	.align	16
